//
// Generated by NVIDIA NVVM Compiler
//
// Compiler Build ID: CL-36424714
// Cuda compilation tools, release 13.0, V13.0.88
// Based on NVVM 20.0.0
//

.version 9.0
.target sm_100
.address_size 64

	// .globl	_Z17tiledMatMulKernelPKfS0_Pfii
.extern .shared .align 16 .b8 sharedMem[];

.visible .entry _Z17tiledMatMulKernelPKfS0_Pfii(
	.param .u64 .ptr .align 1 _Z17tiledMatMulKernelPKfS0_Pfii_param_0,
	.param .u64 .ptr .align 1 _Z17tiledMatMulKernelPKfS0_Pfii_param_1,
	.param .u64 .ptr .align 1 _Z17tiledMatMulKernelPKfS0_Pfii_param_2,
	.param .u32 _Z17tiledMatMulKernelPKfS0_Pfii_param_3,
	.param .u32 _Z17tiledMatMulKernelPKfS0_Pfii_param_4
)
{
	.reg .pred 	%p<11>;
	.reg .b32 	%r<95>;
	.reg .b32 	%f<73>;
	.reg .b64 	%rd<14>;

	ld.param.u64 	%rd3, [_Z17tiledMatMulKernelPKfS0_Pfii_param_0];
	ld.param.u64 	%rd4, [_Z17tiledMatMulKernelPKfS0_Pfii_param_1];
	ld.param.u32 	%r31, [_Z17tiledMatMulKernelPKfS0_Pfii_param_3];
	ld.param.u32 	%r32, [_Z17tiledMatMulKernelPKfS0_Pfii_param_4];
	mov.u32 	%r33, %ctaid.x;
	mov.u32 	%r34, %ctaid.y;
	mov.u32 	%r1, %tid.x;
	mov.u32 	%r2, %tid.y;
	mad.lo.s32 	%r3, %r32, %r34, %r2;
	mad.lo.s32 	%r4, %r32, %r33, %r1;
	div.s32 	%r5, %r31, %r32;
	setp.lt.s32 	%p1, %r5, 1;
	mov.f32 	%f71, 0f00000000;
	@%p1 bra 	$L__BB0_15;
	mul.lo.s32 	%r36, %r32, %r32;
	shl.b32 	%r37, %r36, 2;
	mov.u32 	%r38, sharedMem;
	add.s32 	%r6, %r38, %r37;
	mad.lo.s32 	%r7, %r3, %r31, %r1;
	mul.lo.s32 	%r8, %r32, %r2;
	and.b32  	%r9, %r32, 7;
	and.b32  	%r10, %r32, 3;
	and.b32  	%r11, %r32, 2147483640;
	and.b32  	%r12, %r32, 1;
	neg.s32 	%r13, %r11;
	shl.b32 	%r39, %r1, 2;
	add.s32 	%r40, %r37, %r39;
	add.s32 	%r14, %r38, %r40;
	shl.b32 	%r15, %r32, 5;
	shl.b32 	%r16, %r32, 2;
	cvta.to.global.u64 	%rd1, %rd3;
	cvta.to.global.u64 	%rd2, %rd4;
	mov.f32 	%f71, 0f00000000;
	mov.b32 	%r88, 0;
$L__BB0_2:
	setp.lt.s32 	%p2, %r32, 1;
	mul.lo.s32 	%r41, %r88, %r32;
	add.s32 	%r42, %r7, %r41;
	mul.wide.s32 	%rd6, %r42, 4;
	add.s64 	%rd7, %rd1, %rd6;
	ld.global.nc.f32 	%f17, [%rd7];
	add.s32 	%r43, %r8, %r1;
	shl.b32 	%r44, %r43, 2;
	add.s32 	%r46, %r38, %r44;
	st.shared.f32 	[%r46], %f17;
	add.s32 	%r47, %r41, %r2;
	mad.lo.s32 	%r48, %r47, %r31, %r4;
	mul.wide.s32 	%rd8, %r48, 4;
	add.s64 	%rd9, %rd2, %rd8;
	ld.global.nc.f32 	%f18, [%rd9];
	add.s32 	%r49, %r6, %r44;
	st.shared.f32 	[%r49], %f18;
	bar.sync 	0;
	@%p2 bra 	$L__BB0_14;
	setp.lt.u32 	%p3, %r32, 8;
	mov.b32 	%r93, 0;
	@%p3 bra 	$L__BB0_6;
	shl.b32 	%r51, %r8, 2;
	add.s32 	%r53, %r51, %r38;
	add.s32 	%r89, %r53, 16;
	mov.u32 	%r90, %r14;
	mov.u32 	%r91, %r13;
$L__BB0_5:
	.pragma "nounroll";
	ld.shared.f32 	%f20, [%r89+-16];
	ld.shared.f32 	%f21, [%r90];
	fma.rn.f32 	%f22, %f20, %f21, %f71;
	ld.shared.f32 	%f23, [%r89+-12];
	add.s32 	%r54, %r90, %r16;
	ld.shared.f32 	%f24, [%r54];
	fma.rn.f32 	%f25, %f23, %f24, %f22;
	ld.shared.f32 	%f26, [%r89+-8];
	add.s32 	%r55, %r54, %r16;
	ld.shared.f32 	%f27, [%r55];
	fma.rn.f32 	%f28, %f26, %f27, %f25;
	ld.shared.f32 	%f29, [%r89+-4];
	add.s32 	%r56, %r55, %r16;
	ld.shared.f32 	%f30, [%r56];
	fma.rn.f32 	%f31, %f29, %f30, %f28;
	ld.shared.f32 	%f32, [%r89];
	add.s32 	%r57, %r56, %r16;
	ld.shared.f32 	%f33, [%r57];
	fma.rn.f32 	%f34, %f32, %f33, %f31;
	ld.shared.f32 	%f35, [%r89+4];
	add.s32 	%r58, %r57, %r16;
	ld.shared.f32 	%f36, [%r58];
	fma.rn.f32 	%f37, %f35, %f36, %f34;
	ld.shared.f32 	%f38, [%r89+8];
	add.s32 	%r59, %r58, %r16;
	ld.shared.f32 	%f39, [%r59];
	fma.rn.f32 	%f40, %f38, %f39, %f37;
	ld.shared.f32 	%f41, [%r89+12];
	add.s32 	%r60, %r59, %r16;
	ld.shared.f32 	%f42, [%r60];
	fma.rn.f32 	%f71, %f41, %f42, %f40;
	add.s32 	%r91, %r91, 8;
	add.s32 	%r90, %r90, %r15;
	add.s32 	%r89, %r89, 32;
	setp.ne.s32 	%p4, %r91, 0;
	mov.u32 	%r93, %r11;
	@%p4 bra 	$L__BB0_5;
$L__BB0_6:
	setp.eq.s32 	%p5, %r9, 0;
	@%p5 bra 	$L__BB0_14;
	add.s32 	%r61, %r9, -1;
	setp.lt.u32 	%p6, %r61, 3;
	@%p6 bra 	$L__BB0_9;
	add.s32 	%r62, %r93, %r8;
	shl.b32 	%r63, %r62, 2;
	add.s32 	%r65, %r38, %r63;
	ld.shared.f32 	%f44, [%r65];
	mad.lo.s32 	%r66, %r93, %r32, %r1;
	shl.b32 	%r67, %r66, 2;
	add.s32 	%r68, %r6, %r67;
	ld.shared.f32 	%f45, [%r68];
	fma.rn.f32 	%f46, %f44, %f45, %f71;
	ld.shared.f32 	%f47, [%r65+4];
	add.s32 	%r69, %r68, %r16;
	ld.shared.f32 	%f48, [%r69];
	fma.rn.f32 	%f49, %f47, %f48, %f46;
	ld.shared.f32 	%f50, [%r65+8];
	add.s32 	%r70, %r69, %r16;
	ld.shared.f32 	%f51, [%r70];
	fma.rn.f32 	%f52, %f50, %f51, %f49;
	ld.shared.f32 	%f53, [%r65+12];
	add.s32 	%r71, %r70, %r16;
	ld.shared.f32 	%f54, [%r71];
	fma.rn.f32 	%f71, %f53, %f54, %f52;
	add.s32 	%r93, %r93, 4;
$L__BB0_9:
	setp.eq.s32 	%p7, %r10, 0;
	@%p7 bra 	$L__BB0_14;
	setp.eq.s32 	%p8, %r10, 1;
	@%p8 bra 	$L__BB0_12;
	add.s32 	%r72, %r93, %r8;
	shl.b32 	%r73, %r72, 2;
	add.s32 	%r75, %r38, %r73;
	ld.shared.f32 	%f56, [%r75];
	mad.lo.s32 	%r76, %r93, %r32, %r1;
	shl.b32 	%r77, %r76, 2;
	add.s32 	%r78, %r6, %r77;
	ld.shared.f32 	%f57, [%r78];
	fma.rn.f32 	%f58, %f56, %f57, %f71;
	ld.shared.f32 	%f59, [%r75+4];
	add.s32 	%r79, %r78, %r16;
	ld.shared.f32 	%f60, [%r79];
	fma.rn.f32 	%f71, %f59, %f60, %f58;
	add.s32 	%r93, %r93, 2;
$L__BB0_12:
	setp.eq.s32 	%p9, %r12, 0;
	@%p9 bra 	$L__BB0_14;
	add.s32 	%r80, %r93, %r8;
	shl.b32 	%r81, %r80, 2;
	add.s32 	%r83, %r38, %r81;
	ld.shared.f32 	%f61, [%r83];
	mad.lo.s32 	%r84, %r93, %r32, %r1;
	shl.b32 	%r85, %r84, 2;
	add.s32 	%r86, %r6, %r85;
	ld.shared.f32 	%f62, [%r86];
	fma.rn.f32 	%f71, %f61, %f62, %f71;
$L__BB0_14:
	bar.sync 	0;
	add.s32 	%r88, %r88, 1;
	setp.ne.s32 	%p10, %r88, %r5;
	@%p10 bra 	$L__BB0_2;
$L__BB0_15:
	ld.param.u64 	%rd13, [_Z17tiledMatMulKernelPKfS0_Pfii_param_2];
	cvta.to.global.u64 	%rd10, %rd13;
	mad.lo.s32 	%r87, %r3, %r31, %r4;
	mul.wide.s32 	%rd11, %r87, 4;
	add.s64 	%rd12, %rd10, %rd11;
	st.global.f32 	[%rd12], %f71;
	ret;

}


// ===== COMPILED SASS (sm_100) =====

	.target	sm_100

	.elftype	@"ET_EXEC"


//--------------------- .note.nv.tkinfo           --------------------------
	.section	.note.nv.tkinfo,"",@"SHT_NOTE"
	.sectionflags	@"SHF_NOTE_NV_TKINFO"
	.tkinfo
        /*0018*/ 	.word	0x00000002
        /*0030*/ 	.string	""
        /*0030*/ 	.string	"ptxas"
        /*0030*/ 	.string	"Cuda compilation tools, release 13.0, V13.0.88"
        /*0030*/ 	.string	"Build cuda_13.0.r13.0/compiler.36424714_0"
        /*0030*/ 	.string	"-arch sm_100 -m 64 "



//--------------------- .note.nv.cuinfo           --------------------------
	.section	.note.nv.cuinfo,"",@"SHT_NOTE"
	.sectionflags	@"SHF_NOTE_NV_CUINFO"
        /*0018*/ 	.short	0x0002
        /*001a*/ 	.short	0x0064
        /*001c*/ 	.short	0x0082
	.zero		2


//--------------------- .nv.info                  --------------------------
	.section	.nv.info,"",@"SHT_CUDA_INFO"
	.align	4


	//----- nvinfo : EIATTR_REGCOUNT
	.align		4
        /*0000*/ 	.byte	0x04, 0x2f
        /*0002*/ 	.short	(.L_1 - .L_0)
	.align		4
.L_0:
        /*0004*/ 	.word	index@(_Z17tiledMatMulKernelPKfS0_Pfii)
        /*0008*/ 	.word	0x00000020


	//----- nvinfo : EIATTR_FRAME_SIZE
	.align		4
.L_1:
        /*000c*/ 	.byte	0x04, 0x11
        /*000e*/ 	.short	(.L_3 - .L_2)
	.align		4
.L_2:
        /*0010*/ 	.word	index@(_Z17tiledMatMulKernelPKfS0_Pfii)
        /*0014*/ 	.word	0x00000000


	//----- nvinfo : EIATTR_MIN_STACK_SIZE
	.align		4
.L_3:
        /*0018*/ 	.byte	0x04, 0x12
        /*001a*/ 	.short	(.L_5 - .L_4)
	.align		4
.L_4:
        /*001c*/ 	.word	index@(_Z17tiledMatMulKernelPKfS0_Pfii)
        /*0020*/ 	.word	0x00000000
.L_5:


//--------------------- .nv.compat                --------------------------
	.section	.nv.compat,"",@"SHT_CUDA_COMPAT_INFO"
	.align	4
        /*0000*/ 	.byte	0x02, 0x09, 0x00, 0x00, 0x02, 0x02, 0x01, 0x00, 0x02, 0x05, 0x05, 0x00, 0x03, 0x07, 0x01, 0x01
        /*0010*/ 	.byte	0x02, 0x03, 0x00, 0x00, 0x02, 0x06, 0x01, 0x00, 0x04, 0x0b, 0x08, 0x00, 0x09, 0x00, 0x00, 0x00
        /*0020*/ 	.byte	0x00, 0x00, 0x00, 0x00


//--------------------- .nv.info._Z17tiledMatMulKernelPKfS0_Pfii --------------------------
	.section	.nv.info._Z17tiledMatMulKernelPKfS0_Pfii,"",@"SHT_CUDA_INFO"
	.sectionflags	@""
	.align	4


	//----- nvinfo : EIATTR_CUDA_API_VERSION
	.align		4
        /*0000*/ 	.byte	0x04, 0x37
        /*0002*/ 	.short	(.L_7 - .L_6)
.L_6:
        /*0004*/ 	.word	0x00000082


	//----- nvinfo : EIATTR_KPARAM_INFO
	.align		4
.L_7:
        /*0008*/ 	.byte	0x04, 0x17
        /*000a*/ 	.short	(.L_9 - .L_8)
.L_8:
        /*000c*/ 	.word	0x00000000
        /*0010*/ 	.short	0x0004
        /*0012*/ 	.short	0x001c
        /*0014*/ 	.byte	0x00, 0xf0, 0x11, 0x00


	//----- nvinfo : EIATTR_KPARAM_INFO
	.align		4
.L_9:
        /*0018*/ 	.byte	0x04, 0x17
        /*001a*/ 	.short	(.L_11 - .L_10)
.L_10:
        /*001c*/ 	.word	0x00000000
        /*0020*/ 	.short	0x0003
        /*0022*/ 	.short	0x0018
        /*0024*/ 	.byte	0x00, 0xf0, 0x11, 0x00


	//----- nvinfo : EIATTR_KPARAM_INFO
	.align		4
.L_11:
        /*0028*/ 	.byte	0x04, 0x17
        /*002a*/ 	.short	(.L_13 - .L_12)
.L_12:
        /*002c*/ 	.word	0x00000000
        /*0030*/ 	.short	0x0002
        /*0032*/ 	.short	0x0010
        /*0034*/ 	.byte	0x00, 0xf5, 0x21, 0x00


	//----- nvinfo : EIATTR_KPARAM_INFO
	.align		4
.L_13:
        /*0038*/ 	.byte	0x04, 0x17
        /*003a*/ 	.short	(.L_15 - .L_14)
.L_14:
        /*003c*/ 	.word	0x00000000
        /*0040*/ 	.short	0x0001
        /*0042*/ 	.short	0x0008
        /*0044*/ 	.byte	0x00, 0xf5, 0x21, 0x00


	//----- nvinfo : EIATTR_KPARAM_INFO
	.align		4
.L_15:
        /*0048*/ 	.byte	0x04, 0x17
        /*004a*/ 	.short	(.L_17 - .L_16)
.L_16:
        /*004c*/ 	.word	0x00000000
        /*0050*/ 	.short	0x0000
        /*0052*/ 	.short	0x0000
        /*0054*/ 	.byte	0x00, 0xf5, 0x21, 0x00


	//----- nvinfo : EIATTR_SPARSE_MMA_MASK
	.align		4
.L_17:
        /*0058*/ 	.byte	0x03, 0x50
        /*005a*/ 	.short	0x0000


	//----- nvinfo : EIATTR_MAXREG_COUNT
	.align		4
        /*005c*/ 	.byte	0x03, 0x1b
        /*005e*/ 	.short	0x00ff


	//----- nvinfo : EIATTR_NUM_BARRIERS
	.align		4
        /*0060*/ 	.byte	0x02, 0x4c
        /*0062*/ 	.byte	0x01
	.zero		1


	//----- nvinfo : EIATTR_MERCURY_ISA_VERSION
	.align		4
        /*0064*/ 	.byte	0x03, 0x5f
        /*0066*/ 	.short	0x0101


	//----- nvinfo : EIATTR_VRC_CTA_INIT_COUNT
	.align		4
        /*0068*/ 	.byte	0x02, 0x4a
	.zero		1
	.zero		1


	//----- nvinfo : EIATTR_EXIT_INSTR_OFFSETS
	.align		4
        /*006c*/ 	.byte	0x04, 0x1c
        /*006e*/ 	.short	(.L_19 - .L_18)


	//   ....[0]....
.L_18:
        /*0070*/ 	.word	0x00000ab0


	//----- nvinfo : EIATTR_CBANK_PARAM_SIZE
	.align		4
.L_19:
        /*0074*/ 	.byte	0x03, 0x19
        /*0076*/ 	.short	0x0020


	//----- nvinfo : EIATTR_PARAM_CBANK
	.align		4
        /*0078*/ 	.byte	0x04, 0x0a
        /*007a*/ 	.short	(.L_21 - .L_20)
	.align		4
.L_20:
        /*007c*/ 	.word	index@(.nv.constant0._Z17tiledMatMulKernelPKfS0_Pfii)
        /*0080*/ 	.short	0x0380
        /*0082*/ 	.short	0x0020


	//----- nvinfo : EIATTR_SW_WAR
	.align		4
.L_21:
        /*0084*/ 	.byte	0x04, 0x36
        /*0086*/ 	.short	(.L_23 - .L_22)
.L_22:
        /*0088*/ 	.word	0x00000008
.L_23:


//--------------------- .nv.callgraph             --------------------------
	.section	.nv.callgraph,"",@"SHT_CUDA_CALLGRAPH"
	.align	4
	.sectionentsize	8
	.align		4
        /*0000*/ 	.word	0x00000000
	.align		4
        /*0004*/ 	.word	0xffffffff
	.align		4
        /*0008*/ 	.word	0x00000000
	.align		4
        /*000c*/ 	.word	0xfffffffe
	.align		4
        /*0010*/ 	.word	0x00000000
	.align		4
        /*0014*/ 	.word	0xfffffffd
	.align		4
        /*0018*/ 	.word	0x00000000
	.align		4
        /*001c*/ 	.word	0xfffffffc


//--------------------- .text._Z17tiledMatMulKernelPKfS0_Pfii --------------------------
	.section	.text._Z17tiledMatMulKernelPKfS0_Pfii,"ax",@progbits
	.align	128
        .global         _Z17tiledMatMulKernelPKfS0_Pfii
        .type           _Z17tiledMatMulKernelPKfS0_Pfii,@function
        .size           _Z17tiledMatMulKernelPKfS0_Pfii,(.L_x_8 - _Z17tiledMatMulKernelPKfS0_Pfii)
        .other          _Z17tiledMatMulKernelPKfS0_Pfii,@"STO_CUDA_ENTRY STV_DEFAULT"
_Z17tiledMatMulKernelPKfS0_Pfii:
.text._Z17tiledMatMulKernelPKfS0_Pfii:
[----:B------:R-:W-:Y:S08]  /*0000*/  LDC R1, c[0x0][0x37c] ;  /* 0x0000df00ff017b82 */ /* 0x000ff00000000800 */
[----:B------:R-:W0:Y:S01]  /*0010*/  LDC.64 R2, c[0x0][0x398] ;  /* 0x0000e600ff027b82 */ /* 0x000e220000000a00 */
[----:B------:R-:W1:Y:S01]  /*0020*/  S2R R8, SR_TID.X ;  /* 0x0000000000087919 */ /* 0x000e620000002100 */
[----:B------:R-:W2:Y:S01]  /*0030*/  LDCU.64 UR6, c[0x0][0x358] ;  /* 0x00006b00ff0677ac */ /* 0x000ea20008000a00 */
[----:B------:R-:W-:-:S05]  /*0040*/  MOV R19, RZ ;  /* 0x000000ff00137202 */ /* 0x000fca0000000f00 */
[----:B------:R-:W-:Y:S08]  /*0050*/  S2UR UR5, SR_CTAID.Y ;  /* 0x00000000000579c3 */ /* 0x000ff00000002600 */
[----:B------:R-:W1:Y:S01]  /*0060*/  S2UR UR4, SR_CTAID.X ;  /* 0x00000000000479c3 */ /* 0x000e620000002500 */
[----:B0-----:R-:W-:-:S04]  /*0070*/  IABS R7, R3 ;  /* 0x0000000300077213 */ /* 0x001fc80000000000 */
[----:B------:R-:W0:Y:S01]  /*0080*/  I2F.RP R0, R7 ;  /* 0x0000000700007306 */ /* 0x000e220000209400 */
[----:B-1----:R-:W-:-:S07]  /*0090*/  IMAD R13, R3, UR4, R8 ;  /* 0x00000004030d7c24 */ /* 0x002fce000f8e0208 */
[----:B0-----:R-:W0:Y:S02]  /*00a0*/  MUFU.RCP R0, R0 ;  /* 0x0000000000007308 */ /* 0x001e240000001000 */
[----:B0-----:R-:W-:-:S06]  /*00b0*/  IADD3 R4, PT, PT, R0, 0xffffffe, RZ ;  /* 0x0ffffffe00047810 */ /* 0x001fcc0007ffe0ff */
[----:B------:R0:W1:Y:S02]  /*00c0*/  F2I.FTZ.U32.TRUNC.NTZ R5, R4 ;  /* 0x0000000400057305 */ /* 0x000064000021f000 */
[----:B0-----:R-:W-:Y:S02]  /*00d0*/  HFMA2 R4, -RZ, RZ, 0, 0 ;  /* 0x00000000ff047431 */ /* 0x001fe400000001ff */
[----:B-1----:R-:W-:-:S04]  /*00e0*/  IMAD.MOV R6, RZ, RZ, -R5 ;  /* 0x000000ffff067224 */ /* 0x002fc800078e0a05 */
[----:B------:R-:W-:Y:S01]  /*00f0*/  IMAD R9, R6, R7, RZ ;  /* 0x0000000706097224 */ /* 0x000fe200078e02ff */
[----:B------:R-:W-:-:S03]  /*0100*/  IABS R6, R2 ;  /* 0x0000000200067213 */ /* 0x000fc60000000000 */
[----:B------:R-:W-:Y:S01]  /*0110*/  IMAD.HI.U32 R5, R5, R9, R4 ;  /* 0x0000000905057227 */ /* 0x000fe200078e0004 */
[----:B------:R-:W-:-:S04]  /*0120*/  LOP3.LUT R4, R2, R3, RZ, 0x3c, !PT ;  /* 0x0000000302047212 */ /* 0x000fc800078e3cff */
[----:B------:R-:W-:Y:S01]  /*0130*/  ISETP.GE.AND P1, PT, R4, RZ, PT ;  /* 0x000000ff0400720c */ /* 0x000fe20003f26270 */
[----:B------:R-:W-:-:S04]  /*0140*/  IMAD.HI.U32 R9, R5, R6, RZ ;  /* 0x0000000605097227 */ /* 0x000fc800078e00ff */
[----:B------:R-:W-:-:S04]  /*0150*/  IMAD.MOV R0, RZ, RZ, -R9 ;  /* 0x000000ffff007224 */ /* 0x000fc800078e0a09 */
[----:B------:R-:W-:-:S05]  /*0160*/  IMAD R0, R7, R0, R6 ;  /* 0x0000000007007224 */ /* 0x000fca00078e0206 */
[----:B------:R-:W-:-:S13]  /*0170*/  ISETP.GT.U32.AND P2, PT, R7, R0, PT ;  /* 0x000000000700720c */ /* 0x000fda0003f44070 */
[-C--:B------:R-:W-:Y:S01]  /*0180*/  @!P2 IADD3 R0, PT, PT, R0, -R7.reuse, RZ ;  /* 0x800000070000a210 */ /* 0x080fe20007ffe0ff */
[----:B------:R-:W-:Y:S01]  /*0190*/  @!P2 VIADD R9, R9, 0x1 ;  /* 0x000000010909a836 */ /* 0x000fe20000000000 */
[----:B------:R-:W-:Y:S02]  /*01a0*/  ISETP.NE.AND P2, PT, R3, RZ, PT ;  /* 0x000000ff0300720c */ /* 0x000fe40003f45270 */
[----:B------:R-:W-:Y:S02]  /*01b0*/  ISETP.GE.U32.AND P0, PT, R0, R7, PT ;  /* 0x000000070000720c */ /* 0x000fe40003f06070 */
[----:B------:R-:W0:Y:S11]  /*01c0*/  S2R R0, SR_TID.Y ;  /* 0x0000000000007919 */ /* 0x000e360000002200 */
[----:B------:R-:W-:-:S05]  /*01d0*/  @P0 IADD3 R9, PT, PT, R9, 0x1, RZ ;  /* 0x0000000109090810 */ /* 0x000fca0007ffe0ff */
[----:B------:R-:W-:Y:S01]  /*01e0*/  @!P1 IMAD.MOV R9, RZ, RZ, -R9 ;  /* 0x000000ffff099224 */ /* 0x000fe200078e0a09 */
[----:B------:R-:W-:-:S04]  /*01f0*/  @!P2 LOP3.LUT R9, RZ, R3, RZ, 0x33, !PT ;  /* 0x00000003ff09a212 */ /* 0x000fc800078e33ff */
[----:B------:R-:W-:Y:S01]  /*0200*/  ISETP.GE.AND P0, PT, R9, 0x1, PT ;  /* 0x000000010900780c */ /* 0x000fe20003f06270 */
[----:B0-----:R-:W-:-:S12]  /*0210*/  IMAD R11, R3, UR5, R0 ;  /* 0x00000005030b7c24 */ /* 0x001fd8000f8e0200 */
[----:B--2---:R-:W-:Y:S05]  /*0220*/  @!P0 BRA `(.L_x_0) ;  /* 0x0000000800108947 */ /* 0x004fea0003800000 */
[----:B------:R-:W0:Y:S01]  /*0230*/  S2UR UR5, SR_CgaCtaId ;  /* 0x00000000000579c3 */ /* 0x000e220000008800 */
[CC--:B------:R-:W-:Y:S01]  /*0240*/  IMAD R4, R3.reuse, R3.reuse, RZ ;  /* 0x0000000303047224 */ /* 0x0c0fe200078e02ff */
[----:B------:R-:W-:Y:S01]  /*0250*/  UMOV UR4, 0x400 ;  /* 0x0000040000047882 */ /* 0x000fe20000000000 */
[----:B------:R-:W-:Y:S01]  /*0260*/  LOP3.LUT R12, R3, 0x7ffffff8, RZ, 0xc0, !PT ;  /* 0x7ffffff8030c7812 */ /* 0x000fe200078ec0ff */
[----:B------:R-:W-:Y:S01]  /*0270*/  IMAD R10, R11, R2, R8 ;  /* 0x000000020b0a7224 */ /* 0x000fe200078e0208 */
[C---:B------:R-:W-:Y:S01]  /*0280*/  LOP3.LUT R20, R3.reuse, 0x7, RZ, 0xc0, !PT ;  /* 0x0000000703147812 */ /* 0x040fe200078ec0ff */
[----:B------:R-:W-:Y:S01]  /*0290*/  IMAD.SHL.U32 R17, R4, 0x4, RZ ;  /* 0x0000000404117824 */ /* 0x000fe200078e00ff */
[----:B------:R-:W-:Y:S01]  /*02a0*/  LOP3.LUT R14, R3, 0x3, RZ, 0xc0, !PT ;  /* 0x00000003030e7812 */ /* 0x000fe200078ec0ff */
[----:B------:R-:W-:Y:S01]  /*02b0*/  IMAD R15, R0, R3, RZ ;  /* 0x00000003000f7224 */ /* 0x000fe200078e02ff */
[----:B------:R-:W-:Y:S01]  /*02c0*/  IADD3 R16, PT, PT, -R12, RZ, RZ ;  /* 0x000000ff0c107210 */ /* 0x000fe20007ffe1ff */
[----:B------:R-:W-:Y:S01]  /*02d0*/  IMAD.MOV.U32 R19, RZ, RZ, RZ ;  /* 0x000000ffff137224 */ /* 0x000fe200078e00ff */
[----:B------:R-:W-:Y:S01]  /*02e0*/  LEA R18, R8, R17, 0x2 ;  /* 0x0000001108127211 */ /* 0x000fe200078e10ff */
[----:B0-----:R-:W-:-:S03]  /*02f0*/  ULEA UR5, UR5, UR4, 0x18 ;  /* 0x0000000405057291 */ /* 0x001fc6000f8ec0ff */
[----:B------:R-:W-:-:S03]  /*0300*/  UMOV UR4, URZ ;  /* 0x000000ff00047c82 */ /* 0x000fc60008000000 */
[----:B------:R-:W-:Y:S01]  /*0310*/  VIADD R17, R17, UR5 ;  /* 0x0000000511117c36 */ /* 0x000fe20008000000 */
[----:B------:R-:W-:-:S07]  /*0320*/  IADD3 R18, PT, PT, R18, UR5, RZ ;  /* 0x0000000512127c10 */ /* 0x000fce000fffe0ff */
.L_x_6:
[----:B0-----:R-:W0:Y:S08]  /*0330*/  LDC.64 R2, c[0x0][0x398] ;  /* 0x0000e600ff027b82 */ /* 0x001e300000000a00 */
[----:B------:R-:W1:Y:S08]  /*0340*/  LDC.64 R6, c[0x0][0x380] ;  /* 0x0000e000ff067b82 */ /* 0x000e700000000a00 */
[----:B------:R-:W2:Y:S01]  /*0350*/  LDC.64 R4, c[0x0][0x388] ;  /* 0x0000e200ff047b82 */ /* 0x000ea20000000a00 */
[----:B0-----:R-:W-:-:S02]  /*0360*/  IMAD R22, R3, UR4, R0 ;  /* 0x0000000403167c24 */ /* 0x001fc4000f8e0200 */
[----:B------:R-:W-:Y:S02]  /*0370*/  IMAD R21, R3, UR4, R10 ;  /* 0x0000000403157c24 */ /* 0x000fe4000f8e020a */
[----:B------:R-:W-:Y:S02]  /*0380*/  IMAD R23, R22, R2, R13 ;  /* 0x0000000216177224 */ /* 0x000fe400078e020d */
[----:B-1----:R-:W-:-:S06]  /*0390*/  IMAD.WIDE R6, R21, 0x4, R6 ;  /* 0x0000000415067825 */ /* 0x002fcc00078e0206 */
[----:B------:R-:W3:Y:S01]  /*03a0*/  LDG.E.CONSTANT R6, desc[UR6][R6.64] ;  /* 0x0000000606067981 */ /* 0x000ee2000c1e9900 */
[----:B--2---:R-:W-:-:S06]  /*03b0*/  IMAD.WIDE R4, R23, 0x4, R4 ;  /* 0x0000000417047825 */ /* 0x004fcc00078e0204 */
[----:B------:R-:W2:Y:S01]  /*03c0*/  LDG.E.CONSTANT R4, desc[UR6][R4.64] ;  /* 0x0000000604047981 */ /* 0x000ea2000c1e9900 */
[----:B------:R-:W-:Y:S01]  /*03d0*/  IMAD.IADD R22, R15, 0x1, R8 ;  /* 0x000000010f167824 */ /* 0x000fe200078e0208 */
[----:B------:R-:W-:Y:S01]  /*03e0*/  ISETP.GE.AND P1, PT, R3, 0x1, PT ;  /* 0x000000010300780c */ /* 0x000fe20003f26270 */
[----:B------:R-:W-:-:S03]  /*03f0*/  UIADD3 UR4, UPT, UPT, UR4, 0x1, URZ ;  /* 0x0000000104047890 */ /* 0x000fc6000fffe0ff */
[C---:B------:R-:W-:Y:S02]  /*0400*/  LEA R21, R22.reuse, UR5, 0x2 ;  /* 0x0000000516157c11 */ /* 0x040fe4000f8e10ff */
[----:B------:R-:W-:Y:S02]  /*0410*/  LEA R23, R22, R17, 0x2 ;  /* 0x0000001116177211 */ /* 0x000fe400078e10ff */
[----:B------:R-:W-:Y:S01]  /*0420*/  ISETP.NE.AND P0, PT, R9, UR4, PT ;  /* 0x0000000409007c0c */ /* 0x000fe2000bf05270 */
[----:B---3--:R0:W-:Y:S04]  /*0430*/  STS [R21], R6 ;  /* 0x0000000615007388 */ /* 0x0081e80000000800 */
[----:B--2---:R0:W-:Y:S01]  /*0440*/  STS [R23], R4 ;  /* 0x0000000417007388 */ /* 0x0041e20000000800 */
[----:B------:R-:W-:Y:S06]  /*0450*/  BAR.SYNC.DEFER_BLOCKING 0x0 ;  /* 0x0000000000007b1d */ /* 0x000fec0000010000 */
[----:B------:R-:W-:Y:S05]  /*0460*/  @!P1 BRA `(.L_x_1) ;  /* 0x0000000400789947 */ /* 0x000fea0003800000 */
[----:B------:R-:W-:Y:S01]  /*0470*/  ISETP.GE.U32.AND P1, PT, R3, 0x8, PT ;  /* 0x000000080300780c */ /* 0x000fe20003f26070 */
[----:B0-----:R-:W-:-:S12]  /*0480*/  IMAD.MOV.U32 R4, RZ, RZ, RZ ;  /* 0x000000ffff047224 */ /* 0x001fd800078e00ff */
[----:B------:R-:W-:Y:S05]  /*0490*/  @!P1 BRA `(.L_x_2) ;  /* 0x0000000000a49947 */ /* 0x000fea0003800000 */
[----:B------:R-:W-:Y:S01]  /*04a0*/  LEA R6, R15, UR5, 0x2 ;  /* 0x000000050f067c11 */ /* 0x000fe2000f8e10ff */
[----:B------:R-:W-:Y:S01]  /*04b0*/  IMAD.MOV.U32 R5, RZ, RZ, R16 ;  /* 0x000000ffff057224 */ /* 0x000fe200078e0010 */
[----:B------:R-:W-:Y:S02]  /*04c0*/  MOV R4, R18 ;  /* 0x0000001200047202 */ /* 0x000fe40000000f00 */
[----:B------:R-:W-:-:S07]  /*04d0*/  IADD3 R6, PT, PT, R6, 0x10, RZ ;  /* 0x0000001006067810 */ /* 0x000fce0007ffe0ff */
.L_x_3:
[----:B------:R-:W-:Y:S01]  /*04e0*/  IMAD R26, R3, 0x4, R4 ;  /* 0x00000004031a7824 */ /* 0x000fe200078e0204 */
[----:B------:R-:W-:Y:S01]  /*04f0*/  LDS R22, [R6+-0x10] ;  /* 0xfffff00006167984 */ /* 0x000fe20000000800 */
[----:B------:R-:W-:-:S03]  /*0500*/  IADD3 R5, PT, PT, R5, 0x8, RZ ;  /* 0x0000000805057810 */ /* 0x000fc60007ffe0ff */
[----:B------:R0:W1:Y:S01]  /*0510*/  LDS R7, [R4] ;  /* 0x0000000004077984 */ /* 0x0000620000000800 */
[----:B------:R-:W-:Y:S02]  /*0520*/  LEA R23, R3, R26, 0x2 ;  /* 0x0000001a03177211 */ /* 0x000fe400078e10ff */
[----:B------:R-:W-:Y:S01]  /*0530*/  ISETP.NE.AND P1, PT, R5, RZ, PT ;  /* 0x000000ff0500720c */ /* 0x000fe20003f25270 */
[----:B------:R-:W-:Y:S01]  /*0540*/  LDS R24, [R6+-0xc] ;  /* 0xfffff40006187984 */ /* 0x000fe20000000800 */
[----:B------:R-:W-:-:S03]  /*0550*/  LEA R25, R3, R23, 0x2 ;  /* 0x0000001703197211 */ /* 0x000fc600078e10ff */
[----:B------:R-:W2:Y:S01]  /*0560*/  LDS R21, [R26] ;  /* 0x000000001a157984 */ /* 0x000ea20000000800 */
[C---:B0-----:R-:W-:Y:S01]  /*0570*/  LEA R4, R3.reuse, R4, 0x5 ;  /* 0x0000000403047211 */ /* 0x041fe200078e28ff */
[----:B------:R-:W-:Y:S02]  /*0580*/  IMAD R29, R3, 0x4, R25 ;  /* 0x00000004031d7824 */ /* 0x000fe400078e0219 */
[----:B------:R-:W-:Y:S01]  /*0590*/  LDS R27, [R25] ;  /* 0x00000000191b7984 */ /* 0x000fe20000000800 */
[----:B-1----:R-:W-:-:S03]  /*05a0*/  FFMA R19, R22, R7, R19 ;  /* 0x0000000716137223 */ /* 0x002fc60000000013 */
[----:B------:R-:W-:Y:S04]  /*05b0*/  LDS R7, [R6+-0x8] ;  /* 0xfffff80006077984 */ /* 0x000fe80000000800 */
[----:B------:R-:W0:Y:S01]  /*05c0*/  LDS R22, [R23] ;  /* 0x0000000017167984 */ /* 0x000e220000000800 */
[----:B--2---:R-:W-:-:S03]  /*05d0*/  FFMA R28, R24, R21, R19 ;  /* 0x00000015181c7223 */ /* 0x004fc60000000013 */
[----:B------:R-:W1:Y:S04]  /*05e0*/  LDS R21, [R6+-0x4] ;  /* 0xfffffc0006157984 */ /* 0x000e680000000800 */
[----:B------:R-:W-:Y:S04]  /*05f0*/  LDS R19, [R6] ;  /* 0x0000000006137984 */ /* 0x000fe80000000800 */
[----:B------:R-:W2:Y:S01]  /*0600*/  LDS R24, [R29] ;  /* 0x000000001d187984 */ /* 0x000ea20000000800 */
[----:B0-----:R-:W-:Y:S01]  /*0610*/  FFMA R7, R7, R22, R28 ;  /* 0x0000001607077223 */ /* 0x001fe2000000001c */
[----:B------:R-:W-:-:S02]  /*0620*/  LEA R28, R3, R29, 0x2 ;  /* 0x0000001d031c7211 */ /* 0x000fc400078e10ff */
[----:B------:R-:W-:Y:S01]  /*0630*/  LDS R22, [R6+0x4] ;  /* 0x0000040006167984 */ /* 0x000fe20000000800 */
[----:B-1----:R-:W-:Y:S01]  /*0640*/  FFMA R26, R21, R27, R7 ;  /* 0x0000001b151a7223 */ /* 0x002fe20000000007 */
[C---:B------:R-:W-:Y:S02]  /*0650*/  LEA R21, R3.reuse, R28, 0x2 ;  /* 0x0000001c03157211 */ /* 0x040fe400078e10ff */
[----:B------:R-:W0:Y:S03]  /*0660*/  LDS R7, [R28] ;  /* 0x000000001c077984 */ /* 0x000e260000000800 */
[----:B------:R-:W-:Y:S02]  /*0670*/  IMAD R23, R3, 0x4, R21 ;  /* 0x0000000403177824 */ /* 0x000fe400078e0215 */
[----:B--2---:R-:W-:Y:S01]  /*0680*/  FFMA R19, R19, R24, R26 ;  /* 0x0000001813137223 */ /* 0x004fe2000000001a */
[----:B------:R-:W-:Y:S04]  /*0690*/  LDS R21, [R21] ;  /* 0x0000000015157984 */ /* 0x000fe80000000800 */
[----:B------:R-:W1:Y:S04]  /*06a0*/  LDS R24, [R6+0x8] ;  /* 0x0000080006187984 */ /* 0x000e680000000800 */
[----:B------:R-:W-:Y:S04]  /*06b0*/  LDS R23, [R23] ;  /* 0x0000000017177984 */ /* 0x000fe80000000800 */
[----:B------:R2:W3:Y:S02]  /*06c0*/  LDS R26, [R6+0xc] ;  /* 0x00000c00061a7984 */ /* 0x0004e40000000800 */
[----:B--2---:R-:W-:-:S02]  /*06d0*/  VIADD R6, R6, 0x20 ;  /* 0x0000002006067836 */ /* 0x004fc40000000000 */
[----:B0-----:R-:W-:-:S04]  /*06e0*/  FFMA R7, R22, R7, R19 ;  /* 0x0000000716077223 */ /* 0x001fc80000000013 */
[----:B-1----:R-:W-:-:S04]  /*06f0*/  FFMA R7, R24, R21, R7 ;  /* 0x0000001518077223 */ /* 0x002fc80000000007 */
[----:B---3--:R-:W-:Y:S01]  /*0700*/  FFMA R19, R26, R23, R7 ;  /* 0x000000171a137223 */ /* 0x008fe20000000007 */
[----:B------:R-:W-:Y:S06]  /*0710*/  @P1 BRA `(.L_x_3) ;  /* 0xfffffffc00701947 */ /* 0x000fec000383ffff */
[----:B------:R-:W-:-:S07]  /*0720*/  MOV R4, R12 ;  /* 0x0000000c00047202 */ /* 0x000fce0000000f00 */
.L_x_2:
[----:B------:R-:W-:-:S13]  /*0730*/  ISETP.NE.AND P1, PT, R20, RZ, PT ;  /* 0x000000ff1400720c */ /* 0x000fda0003f25270 */
[----:B------:R-:W-:Y:S05]  /*0740*/  @!P1 BRA `(.L_x_1) ;  /* 0x0000000000c09947 */ /* 0x000fea0003800000 */
[----:B------:R-:W-:Y:S02]  /*0750*/  IADD3 R5, PT, PT, R20, -0x1, RZ ;  /* 0xffffffff14057810 */ /* 0x000fe40007ffe0ff */
[----:B------:R-:W-:Y:S02]  /*0760*/  ISETP.NE.AND P2, PT, R14, RZ, PT ;  /* 0x000000ff0e00720c */ /* 0x000fe40003f45270 */
[----:B------:R-:W-:-:S13]  /*0770*/  ISETP.GE.U32.AND P1, PT, R5, 0x3, PT ;  /* 0x000000030500780c */ /* 0x000fda0003f26070 */
[----:B------:R-:W-:Y:S05]  /*0780*/  @!P1 BRA `(.L_x_4) ;  /* 0x0000000000509947 */ /* 0x000fea0003800000 */
[C---:B------:R-:W-:Y:S02]  /*0790*/  IMAD R6, R4.reuse, R3, R8 ;  /* 0x0000000304067224 */ /* 0x040fe400078e0208 */
[----:B------:R-:W-:Y:S01]  /*07a0*/  IMAD.IADD R5, R15, 0x1, R4 ;  /* 0x000000010f057824 */ /* 0x000fe200078e0204 */
[----:B------:R-:W-:Y:S02]  /*07b0*/  IADD3 R4, PT, PT, R4, 0x4, RZ ;  /* 0x0000000404047810 */ /* 0x000fe40007ffe0ff */
[----:B------:R-:W-:Y:S02]  /*07c0*/  LEA R24, R6, R17, 0x2 ;  /* 0x0000001106187211 */ /* 0x000fe400078e10ff */
[----:B------:R-:W-:Y:S02]  /*07d0*/  LEA R7, R5, UR5, 0x2 ;  /* 0x0000000505077c11 */ /* 0x000fe4000f8e10ff */
[C---:B------:R-:W-:Y:S02]  /*07e0*/  LEA R26, R3.reuse, R24, 0x2 ;  /* 0x00000018031a7211 */ /* 0x040fe400078e10ff */
[----:B------:R-:W-:Y:S03]  /*07f0*/  LDS R24, [R24] ;  /* 0x0000000018187984 */ /* 0x000fe60000000800 */
[C---:B------:R-:W-:Y:S01]  /*0800*/  IMAD R28, R3.reuse, 0x4, R26 ;  /* 0x00000004031c7824 */ /* 0x040fe200078e021a */
[----:B------:R-:W0:Y:S04]  /*0810*/  LDS R22, [R7] ;  /* 0x0000000007167984 */ /* 0x000e280000000800 */
[----:B------:R-:W-:Y:S01]  /*0820*/  LDS R6, [R7+0x4] ;  /* 0x0000040007067984 */ /* 0x000fe20000000800 */
[----:B------:R-:W-:-:S03]  /*0830*/  LEA R25, R3, R28, 0x2 ;  /* 0x0000001c03197211 */ /* 0x000fc600078e10ff */
[----:B------:R-:W1:Y:S04]  /*0840*/  LDS R26, [R26] ;  /* 0x000000001a1a7984 */ /* 0x000e680000000800 */
[----:B------:R-:W-:Y:S04]  /*0850*/  LDS R5, [R28] ;  /* 0x000000001c057984 */ /* 0x000fe80000000800 */
[----:B------:R-:W2:Y:S04]  /*0860*/  LDS R21, [R7+0x8] ;  /* 0x0000080007157984 */ /* 0x000ea80000000800 */
[----:B------:R-:W-:Y:S04]  /*0870*/  LDS R23, [R7+0xc] ;  /* 0x00000c0007177984 */ /* 0x000fe80000000800 */
[----:B------:R-:W3:Y:S01]  /*0880*/  LDS R25, [R25] ;  /* 0x0000000019197984 */ /* 0x000ee20000000800 */
[----:B0-----:R-:W-:-:S04]  /*0890*/  FFMA R19, R22, R24, R19 ;  /* 0x0000001816137223 */ /* 0x001fc80000000013 */
[----:B-1----:R-:W-:-:S04]  /*08a0*/  FFMA R6, R6, R26, R19 ;  /* 0x0000001a06067223 */ /* 0x002fc80000000013 */
[----:B--2---:R-:W-:-:S04]  /*08b0*/  FFMA R5, R21, R5, R6 ;  /* 0x0000000515057223 */ /* 0x004fc80000000006 */
[----:B---3--:R-:W-:-:S07]  /*08c0*/  FFMA R19, R23, R25, R5 ;  /* 0x0000001917137223 */ /* 0x008fce0000000005 */
.L_x_4:
[----:B------:R-:W-:Y:S05]  /*08d0*/  @!P2 BRA `(.L_x_1) ;  /* 0x00000000005ca947 */ /* 0x000fea0003800000 */
[----:B------:R-:W-:Y:S02]  /*08e0*/  ISETP.NE.AND P1, PT, R14, 0x1, PT ;  /* 0x000000010e00780c */ /* 0x000fe40003f25270 */
[----:B------:R-:W-:-:S11]  /*08f0*/  LOP3.LUT P2, RZ, R3, 0x1, RZ, 0xc0, !PT ;  /* 0x0000000103ff7812 */ /* 0x000fd6000784c0ff */
[----:B------:R-:W-:Y:S05]  /*0900*/  @!P1 BRA `(.L_x_5) ;  /* 0x0000000000309947 */ /* 0x000fea0003800000 */
[C---:B------:R-:W-:Y:S02]  /*0910*/  IMAD R6, R4.reuse, R3, R8 ;  /* 0x0000000304067224 */ /* 0x040fe400078e0208 */
[----:B------:R-:W-:Y:S02]  /*0920*/  IMAD.IADD R5, R15, 0x1, R4 ;  /* 0x000000010f057824 */ /* 0x000fe400078e0204 */
[----:B------:R-:W-:Y:S01]  /*0930*/  VIADD R4, R4, 0x2 ;  /* 0x0000000204047836 */ /* 0x000fe20000000000 */
[----:B------:R-:W-:Y:S02]  /*0940*/  LEA R22, R6, R17, 0x2 ;  /* 0x0000001106167211 */ /* 0x000fe400078e10ff */
[----:B------:R-:W-:Y:S02]  /*0950*/  LEA R5, R5, UR5, 0x2 ;  /* 0x0000000505057c11 */ /* 0x000fe4000f8e10ff */
[----:B------:R-:W-:Y:S01]  /*0960*/  LEA R23, R3, R22, 0x2 ;  /* 0x0000001603177211 */ /* 0x000fe200078e10ff */
[----:B------:R-:W-:Y:S04]  /*0970*/  LDS R7, [R22] ;  /* 0x0000000016077984 */ /* 0x000fe80000000800 */
[----:B------:R-:W0:Y:S04]  /*0980*/  LDS R6, [R5] ;  /* 0x0000000005067984 */ /* 0x000e280000000800 */
[----:B------:R-:W-:Y:S04]  /*0990*/  LDS R21, [R5+0x4] ;  /* 0x0000040005157984 */ /* 0x000fe80000000800 */
[----:B------:R-:W1:Y:S01]  /*09a0*/  LDS R23, [R23] ;  /* 0x0000000017177984 */ /* 0x000e620000000800 */
[----:B0-----:R-:W-:-:S04]  /*09b0*/  FFMA R6, R6, R7, R19 ;  /* 0x0000000706067223 */ /* 0x001fc80000000013 */
[----:B-1----:R-:W-:-:S07]  /*09c0*/  FFMA R19, R21, R23, R6 ;  /* 0x0000001715137223 */ /* 0x002fce0000000006 */
.L_x_5:
[----:B------:R-:W-:Y:S05]  /*09d0*/  @!P2 BRA `(.L_x_1) ;  /* 0x00000000001ca947 */ /* 0x000fea0003800000 */
[----:B------:R-:W-:Y:S01]  /*09e0*/  IMAD R6, R4, R3, R8 ;  /* 0x0000000304067224 */ /* 0x000fe200078e0208 */
[----:B------:R-:W-:-:S04]  /*09f0*/  IADD3 R3, PT, PT, R15, R4, RZ ;  /* 0x000000040f037210 */ /* 0x000fc80007ffe0ff */
[----:B------:R-:W-:Y:S02]  /*0a00*/  LEA R6, R6, R17, 0x2 ;  /* 0x0000001106067211 */ /* 0x000fe400078e10ff */
[----:B------:R-:W-:-:S04]  /*0a10*/  LEA R3, R3, UR5, 0x2 ;  /* 0x0000000503037c11 */ /* 0x000fc8000f8e10ff */
[----:B------:R-:W-:Y:S04]  /*0a20*/  LDS R6, [R6] ;  /* 0x0000000006067984 */ /* 0x000fe80000000800 */
[----:B------:R-:W0:Y:S02]  /*0a30*/  LDS R4, [R3] ;  /* 0x0000000003047984 */ /* 0x000e240000000800 */
[----:B0-----:R-:W-:-:S07]  /*0a40*/  FFMA R19, R4, R6, R19 ;  /* 0x0000000604137223 */ /* 0x001fce0000000013 */
.L_x_1:
[----:B------:R-:W-:Y:S06]  /*0a50*/  BAR.SYNC.DEFER_BLOCKING 0x0 ;  /* 0x0000000000007b1d */ /* 0x000fec0000010000 */
[----:B------:R-:W-:Y:S05]  /*0a60*/  @P0 BRA `(.L_x_6) ;  /* 0xfffffff800300947 */ /* 0x000fea000383ffff */
.L_x_0:
[----:B0-----:R-:W0:Y:S01]  /*0a70*/  LDC.64 R4, c[0x0][0x390] ;  /* 0x0000e400ff047b82 */ /* 0x001e220000000a00 */
[----:B------:R-:W-:-:S04]  /*0a80*/  IMAD R3, R11, R2, R13 ;  /* 0x000000020b037224 */ /* 0x000fc800078e020d */
[----:B0-----:R-:W-:-:S05]  /*0a90*/  IMAD.WIDE R2, R3, 0x4, R4 ;  /* 0x0000000403027825 */ /* 0x001fca00078e0204 */
[----:B------:R-:W-:Y:S01]  /*0aa0*/  STG.E desc[UR6][R2.64], R19 ;  /* 0x0000001302007986 */ /* 0x000fe2000c101906 */
[----:B------:R-:W-:Y:S05]  /*0ab0*/  EXIT ;  /* 0x000000000000794d */ /* 0x000fea0003800000 */
.L_x_7:
[----:B------:R-:W-:-:S00]  /*0ac0*/  BRA `(.L_x_7) ;  /* 0xfffffffc00fc7947 */ /* 0x000fc0000383ffff */
[----:B------:R-:W-:-:S00]  /*0ad0*/  NOP ;  /* 0x0000000000007918 */ /* 0x000fc00000000000 */
        /* <DEDUP_REMOVED lines=10> */
.L_x_8:


//--------------------- .nv.shared._Z17tiledMatMulKernelPKfS0_Pfii --------------------------
	.section	.nv.shared._Z17tiledMatMulKernelPKfS0_Pfii,"aw",@nobits
	.sectionflags	@""
	.align	16
	.zero		1024


//--------------------- .nv.shared.reserved.0     --------------------------
	.section	.nv.shared.reserved.0,"aw",@nobits
	.weak		__nv_reservedSMEM_offset_0_alias
	.size		__nv_reservedSMEM_offset_0_alias, 0, 64
	.other		__nv_reservedSMEM_offset_0_alias,@"STO_CUDA_RESERVED_SHARED STV_DEFAULT"
__nv_reservedSMEM_offset_0_alias:
	.zero		0
	.zero		64


//--------------------- .nv.constant0._Z17tiledMatMulKernelPKfS0_Pfii --------------------------
	.section	.nv.constant0._Z17tiledMatMulKernelPKfS0_Pfii,"a",@progbits
	.sectionflags	@""
	.align	4
.nv.constant0._Z17tiledMatMulKernelPKfS0_Pfii:
	.zero		928


//--------------------- SYMBOLS --------------------------

	.type		.nv.reservedSmem.offset0,@object
	.size		.nv.reservedSmem.offset0,0x4
	.type		.nv.reservedSmem.cap,@object
	.size		.nv.reservedSmem.cap,0x4
